//
// Generated by NVIDIA NVVM Compiler
//
// Compiler Build ID: CL-36424714
// Cuda compilation tools, release 13.0, V13.0.88
// Based on NVVM 20.0.0
//

.version 9.0
.target sm_100
.address_size 64

	// .globl	page_first_gather

.visible .entry page_first_gather(
	.param .u64 .ptr .align 1 page_first_gather_param_0,
	.param .u64 .ptr .align 1 page_first_gather_param_1,
	.param .u32 page_first_gather_param_2,
	.param .u32 page_first_gather_param_3,
	.param .u32 page_first_gather_param_4
)
{
	.reg .pred 	%p<2>;
	.reg .b32 	%r<6>;
	.reg .b32 	%f<2>;
	.reg .b64 	%rd<8>;

	ld.param.u64 	%rd1, [page_first_gather_param_0];
	ld.param.u64 	%rd2, [page_first_gather_param_1];
	ld.param.u32 	%r2, [page_first_gather_param_4];
	mov.u32 	%r3, %ctaid.x;
	mov.u32 	%r4, %ntid.x;
	mov.u32 	%r5, %tid.x;
	mad.lo.s32 	%r1, %r3, %r4, %r5;
	setp.ge.s32 	%p1, %r1, %r2;
	@%p1 bra 	$L__BB0_2;
	cvta.to.global.u64 	%rd3, %rd1;
	cvta.to.global.u64 	%rd4, %rd2;
	mul.wide.s32 	%rd5, %r1, 4;
	add.s64 	%rd6, %rd3, %rd5;
	ld.global.nc.f32 	%f1, [%rd6];
	add.s64 	%rd7, %rd4, %rd5;
	st.global.f32 	[%rd7], %f1;
$L__BB0_2:
	ret;

}


// ===== COMPILED SASS (sm_100) =====

	.target	sm_100

	.elftype	@"ET_EXEC"


//--------------------- .note.nv.tkinfo           --------------------------
	.section	.note.nv.tkinfo,"",@"SHT_NOTE"
	.sectionflags	@"SHF_NOTE_NV_TKINFO"
	.tkinfo
        /*0018*/ 	.word	0x00000002
        /*0030*/ 	.string	""
        /*0030*/ 	.string	"ptxas"
        /*0030*/ 	.string	"Cuda compilation tools, release 13.0, V13.0.88"
        /*0030*/ 	.string	"Build cuda_13.0.r13.0/compiler.36424714_0"
        /*0030*/ 	.string	"-arch sm_100 -m 64 "



//--------------------- .note.nv.cuinfo           --------------------------
	.section	.note.nv.cuinfo,"",@"SHT_NOTE"
	.sectionflags	@"SHF_NOTE_NV_CUINFO"
        /*0018*/ 	.short	0x0002
        /*001a*/ 	.short	0x0064
        /*001c*/ 	.short	0x0082
	.zero		2


//--------------------- .nv.info                  --------------------------
	.section	.nv.info,"",@"SHT_CUDA_INFO"
	.align	4


	//----- nvinfo : EIATTR_REGCOUNT
	.align		4
        /*0000*/ 	.byte	0x04, 0x2f
        /*0002*/ 	.short	(.L_1 - .L_0)
	.align		4
.L_0:
        /*0004*/ 	.word	index@(page_first_gather)
        /*0008*/ 	.word	0x0000000a


	//----- nvinfo : EIATTR_FRAME_SIZE
	.align		4
.L_1:
        /*000c*/ 	.byte	0x04, 0x11
        /*000e*/ 	.short	(.L_3 - .L_2)
	.align		4
.L_2:
        /*0010*/ 	.word	index@(page_first_gather)
        /*0014*/ 	.word	0x00000000


	//----- nvinfo : EIATTR_MIN_STACK_SIZE
	.align		4
.L_3:
        /*0018*/ 	.byte	0x04, 0x12
        /*001a*/ 	.short	(.L_5 - .L_4)
	.align		4
.L_4:
        /*001c*/ 	.word	index@(page_first_gather)
        /*0020*/ 	.word	0x00000000
.L_5:


//--------------------- .nv.compat                --------------------------
	.section	.nv.compat,"",@"SHT_CUDA_COMPAT_INFO"
	.align	4
        /*0000*/ 	.byte	0x02, 0x09, 0x00, 0x00, 0x02, 0x02, 0x01, 0x00, 0x02, 0x05, 0x05, 0x00, 0x03, 0x07, 0x01, 0x01
        /*0010*/ 	.byte	0x02, 0x03, 0x00, 0x00, 0x02, 0x06, 0x01, 0x00, 0x04, 0x0b, 0x08, 0x00, 0x09, 0x00, 0x00, 0x00
        /*0020*/ 	.byte	0x00, 0x00, 0x00, 0x00


//--------------------- .nv.info.page_first_gather --------------------------
	.section	.nv.info.page_first_gather,"",@"SHT_CUDA_INFO"
	.sectionflags	@""
	.align	4


	//----- nvinfo : EIATTR_CUDA_API_VERSION
	.align		4
        /*0000*/ 	.byte	0x04, 0x37
        /*0002*/ 	.short	(.L_7 - .L_6)
.L_6:
        /*0004*/ 	.word	0x00000082


	//----- nvinfo : EIATTR_KPARAM_INFO
	.align		4
.L_7:
        /*0008*/ 	.byte	0x04, 0x17
        /*000a*/ 	.short	(.L_9 - .L_8)
.L_8:
        /*000c*/ 	.word	0x00000000
        /*0010*/ 	.short	0x0004
        /*0012*/ 	.short	0x0018
        /*0014*/ 	.byte	0x00, 0xf0, 0x11, 0x00


	//----- nvinfo : EIATTR_KPARAM_INFO
	.align		4
.L_9:
        /*0018*/ 	.byte	0x04, 0x17
        /*001a*/ 	.short	(.L_11 - .L_10)
.L_10:
        /*001c*/ 	.word	0x00000000
        /*0020*/ 	.short	0x0003
        /*0022*/ 	.short	0x0014
        /*0024*/ 	.byte	0x00, 0xf0, 0x11, 0x00


	//----- nvinfo : EIATTR_KPARAM_INFO
	.align		4
.L_11:
        /*0028*/ 	.byte	0x04, 0x17
        /*002a*/ 	.short	(.L_13 - .L_12)
.L_12:
        /*002c*/ 	.word	0x00000000
        /*0030*/ 	.short	0x0002
        /*0032*/ 	.short	0x0010
        /*0034*/ 	.byte	0x00, 0xf0, 0x11, 0x00


	//----- nvinfo : EIATTR_KPARAM_INFO
	.align		4
.L_13:
        /*0038*/ 	.byte	0x04, 0x17
        /*003a*/ 	.short	(.L_15 - .L_14)
.L_14:
        /*003c*/ 	.word	0x00000000
        /*0040*/ 	.short	0x0001
        /*0042*/ 	.short	0x0008
        /*0044*/ 	.byte	0x00, 0xf5, 0x21, 0x00


	//----- nvinfo : EIATTR_KPARAM_INFO
	.align		4
.L_15:
        /*0048*/ 	.byte	0x04, 0x17
        /*004a*/ 	.short	(.L_17 - .L_16)
.L_16:
        /*004c*/ 	.word	0x00000000
        /*0050*/ 	.short	0x0000
        /*0052*/ 	.short	0x0000
        /*0054*/ 	.byte	0x00, 0xf5, 0x21, 0x00


	//----- nvinfo : EIATTR_SPARSE_MMA_MASK
	.align		4
.L_17:
        /*0058*/ 	.byte	0x03, 0x50
        /*005a*/ 	.short	0x0000


	//----- nvinfo : EIATTR_MAXREG_COUNT
	.align		4
        /*005c*/ 	.byte	0x03, 0x1b
        /*005e*/ 	.short	0x00ff


	//----- nvinfo : EIATTR_MERCURY_ISA_VERSION
	.align		4
        /*0060*/ 	.byte	0x03, 0x5f
        /*0062*/ 	.short	0x0101


	//----- nvinfo : EIATTR_VRC_CTA_INIT_COUNT
	.align		4
        /*0064*/ 	.byte	0x02, 0x4a
	.zero		1
	.zero		1


	//----- nvinfo : EIATTR_EXIT_INSTR_OFFSETS
	.align		4
        /*0068*/ 	.byte	0x04, 0x1c
        /*006a*/ 	.short	(.L_19 - .L_18)


	//   ....[0]....
.L_18:
        /*006c*/ 	.word	0x00000070


	//   ....[1]....
        /*0070*/ 	.word	0x000000f0


	//----- nvinfo : EIATTR_CBANK_PARAM_SIZE
	.align		4
.L_19:
        /*0074*/ 	.byte	0x03, 0x19
        /*0076*/ 	.short	0x001c


	//----- nvinfo : EIATTR_PARAM_CBANK
	.align		4
        /*0078*/ 	.byte	0x04, 0x0a
        /*007a*/ 	.short	(.L_21 - .L_20)
	.align		4
.L_20:
        /*007c*/ 	.word	index@(.nv.constant0.page_first_gather)
        /*0080*/ 	.short	0x0380
        /*0082*/ 	.short	0x001c


	//----- nvinfo : EIATTR_SW_WAR
	.align		4
.L_21:
        /*0084*/ 	.byte	0x04, 0x36
        /*0086*/ 	.short	(.L_23 - .L_22)
.L_22:
        /*0088*/ 	.word	0x00000008
.L_23:


//--------------------- .nv.callgraph             --------------------------
	.section	.nv.callgraph,"",@"SHT_CUDA_CALLGRAPH"
	.align	4
	.sectionentsize	8
	.align		4
        /*0000*/ 	.word	0x00000000
	.align		4
        /*0004*/ 	.word	0xffffffff
	.align		4
        /*0008*/ 	.word	0x00000000
	.align		4
        /*000c*/ 	.word	0xfffffffe
	.align		4
        /*0010*/ 	.word	0x00000000
	.align		4
        /*0014*/ 	.word	0xfffffffd
	.align		4
        /*0018*/ 	.word	0x00000000
	.align		4
        /*001c*/ 	.word	0xfffffffc


//--------------------- .text.page_first_gather   --------------------------
	.section	.text.page_first_gather,"ax",@progbits
	.align	128
        .global         page_first_gather
        .type           page_first_gather,@function
        .size           page_first_gather,(.L_x_1 - page_first_gather)
        .other          page_first_gather,@"STO_CUDA_ENTRY STV_DEFAULT"
page_first_gather:
.text.page_first_gather:
[----:B------:R-:W-:Y:S01]  /*0000*/  LDC R1, c[0x0][0x37c] ;  /* 0x0000df00ff017b82 */ /* 0x000fe20000000800 */
[----:B------:R-:W0:Y:S07]  /*0010*/  S2R R0, SR_TID.X ;  /* 0x0000000000007919 */ /* 0x000e2e0000002100 */
[----:B------:R-:W0:Y:S01]  /*0020*/  S2UR UR4, SR_CTAID.X ;  /* 0x00000000000479c3 */ /* 0x000e220000002500 */
[----:B------:R-:W1:Y:S07]  /*0030*/  LDCU UR5, c[0x0][0x398] ;  /* 0x00007300ff0577ac */ /* 0x000e6e0008000800 */
[----:B------:R-:W0:Y:S02]  /*0040*/  LDC R7, c[0x0][0x360] ;  /* 0x0000d800ff077b82 */ /* 0x000e240000000800 */
[----:B0-----:R-:W-:-:S05]  /*0050*/  IMAD R7, R7, UR4, R0 ;  /* 0x0000000407077c24 */ /* 0x001fca000f8e0200 */
[----:B-1----:R-:W-:-:S13]  /*0060*/  ISETP.GE.AND P0, PT, R7, UR5, PT ;  /* 0x0000000507007c0c */ /* 0x002fda000bf06270 */
[----:B------:R-:W-:Y:S05]  /*0070*/  @P0 EXIT ;  /* 0x000000000000094d */ /* 0x000fea0003800000 */
[----:B------:R-:W0:Y:S01]  /*0080*/  LDC.64 R2, c[0x0][0x380] ;  /* 0x0000e000ff027b82 */ /* 0x000e220000000a00 */
[----:B------:R-:W1:Y:S07]  /*0090*/  LDCU.64 UR4, c[0x0][0x358] ;  /* 0x00006b00ff0477ac */ /* 0x000e6e0008000a00 */
[----:B------:R-:W2:Y:S01]  /*00a0*/  LDC.64 R4, c[0x0][0x388] ;  /* 0x0000e200ff047b82 */ /* 0x000ea20000000a00 */
[----:B0-----:R-:W-:-:S06]  /*00b0*/  IMAD.WIDE R2, R7, 0x4, R2 ;  /* 0x0000000407027825 */ /* 0x001fcc00078e0202 */
[----:B-1----:R-:W3:Y:S01]  /*00c0*/  LDG.E.CONSTANT R3, desc[UR4][R2.64] ;  /* 0x0000000402037981 */ /* 0x002ee2000c1e9900 */
[----:B--2---:R-:W-:-:S05]  /*00d0*/  IMAD.WIDE R4, R7, 0x4, R4 ;  /* 0x0000000407047825 */ /* 0x004fca00078e0204 */
[----:B---3--:R-:W-:Y:S01]  /*00e0*/  STG.E desc[UR4][R4.64], R3 ;  /* 0x0000000304007986 */ /* 0x008fe2000c101904 */
[----:B------:R-:W-:Y:S05]  /*00f0*/  EXIT ;  /* 0x000000000000794d */ /* 0x000fea0003800000 */
.L_x_0:
[----:B------:R-:W-:-:S00]  /*0100*/  BRA `(.L_x_0) ;  /* 0xfffffffc00fc7947 */ /* 0x000fc0000383ffff */
[----:B------:R-:W-:-:S00]  /*0110*/  NOP ;  /* 0x0000000000007918 */ /* 0x000fc00000000000 */
        /* <DEDUP_REMOVED lines=14> */
.L_x_1:


//--------------------- .nv.shared.reserved.0     --------------------------
	.section	.nv.shared.reserved.0,"aw",@nobits
	.weak		__nv_reservedSMEM_offset_0_alias
	.size		__nv_reservedSMEM_offset_0_alias, 0, 64
	.other		__nv_reservedSMEM_offset_0_alias,@"STO_CUDA_RESERVED_SHARED STV_DEFAULT"
__nv_reservedSMEM_offset_0_alias:
	.zero		0
	.zero		64


//--------------------- .nv.constant0.page_first_gather --------------------------
	.section	.nv.constant0.page_first_gather,"a",@progbits
	.sectionflags	@""
	.align	4
.nv.constant0.page_first_gather:
	.zero		924


//--------------------- SYMBOLS --------------------------

	.type		.nv.reservedSmem.offset0,@object
	.size		.nv.reservedSmem.offset0,0x4
